	.headerflags	@"EF_CUDA_TEXMODE_UNIFIED EF_CUDA_64BIT_ADDRESS EF_CUDA_ACCELERATORS EF_CUDA_SM90 EF_CUDA_VIRTUAL_SM(EF_CUDA_SM90)"
	.elftype	@"ET_EXEC"


//--------------------- .nv.info                  --------------------------
	.section	.nv.info,"",@"SHT_CUDA_INFO"
	.align	4


	//----- nvinfo : EIATTR_REGCOUNT
	.align		4
        /*0000*/ 	.byte	0x04, 0x2f
        /*0002*/ 	.short	(.L_3 - .L_2)
	.align		4
.L_2:
        /*0004*/ 	.word	index@(triton_poi_fused__native_batch_norm_legit_no_training_convolution_gelu_3)
        /*0008*/ 	.word	0x00000016


	//----- nvinfo : EIATTR_MIN_STACK_SIZE
	.align		4
.L_3:
        /*000c*/ 	.byte	0x04, 0x12
        /*000e*/ 	.short	(.L_5 - .L_4)
	.align		4
.L_4:
        /*0010*/ 	.word	index@(triton_poi_fused__native_batch_norm_legit_no_training_convolution_gelu_3)
        /*0014*/ 	.word	0x00000000


	//----- nvinfo : EIATTR_FRAME_SIZE
	.align		4
.L_5:
        /*0018*/ 	.byte	0x04, 0x11
        /*001a*/ 	.short	(.L_7 - .L_6)
	.align		4
.L_6:
        /*001c*/ 	.word	index@(triton_poi_fused__native_batch_norm_legit_no_training_convolution_gelu_3)
        /*0020*/ 	.word	0x00000000


	//----- nvinfo : EIATTR_MIN_STACK_SIZE
	.align		4
.L_7:
        /*0024*/ 	.byte	0x04, 0x12
        /*0026*/ 	.short	(.L_9 - .L_8)
	.align		4
.L_8:
        /*0028*/ 	.word	index@(triton_poi_fused__native_batch_norm_legit_no_training_convolution_gelu_3)
        /*002c*/ 	.word	0x00000000
.L_9:


//--------------------- .nv.info.triton_poi_fused__native_batch_norm_legit_no_training_convolution_gelu_3 --------------------------
	.section	.nv.info.triton_poi_fused__native_batch_norm_legit_no_training_convolution_gelu_3,"",@"SHT_CUDA_INFO"
	.sectionflags	@""
	.align	4


	//----- nvinfo : EIATTR_CUDA_API_VERSION
	.align		4
        /*0000*/ 	.byte	0x04, 0x37
        /*0002*/ 	.short	(.L_11 - .L_10)
.L_10:
        /*0004*/ 	.word	0x0000007c


	//----- nvinfo : EIATTR_KPARAM_INFO
	.align		4
.L_11:
        /*0008*/ 	.byte	0x04, 0x17
        /*000a*/ 	.short	(.L_13 - .L_12)
.L_12:
        /*000c*/ 	.word	0x00000000
        /*0010*/ 	.short	0x0007
        /*0012*/ 	.short	0x0038
        /*0014*/ 	.byte	0x00, 0xf0, 0x11, 0x00


	//----- nvinfo : EIATTR_KPARAM_INFO
	.align		4
.L_13:
        /*0018*/ 	.byte	0x04, 0x17
        /*001a*/ 	.short	(.L_15 - .L_14)
.L_14:
        /*001c*/ 	.word	0x00000000
        /*0020*/ 	.short	0x0006
        /*0022*/ 	.short	0x0030
        /*0024*/ 	.byte	0x00, 0xf4, 0x21, 0x00


	//----- nvinfo : EIATTR_KPARAM_INFO
	.align		4
.L_15:
        /*0028*/ 	.byte	0x04, 0x17
        /*002a*/ 	.short	(.L_17 - .L_16)
.L_16:
        /*002c*/ 	.word	0x00000000
        /*0030*/ 	.short	0x0005
        /*0032*/ 	.short	0x0028
        /*0034*/ 	.byte	0x00, 0xf4, 0x21, 0x00


	//----- nvinfo : EIATTR_KPARAM_INFO
	.align		4
.L_17:
        /*0038*/ 	.byte	0x04, 0x17
        /*003a*/ 	.short	(.L_19 - .L_18)
.L_18:
        /*003c*/ 	.word	0x00000000
        /*0040*/ 	.short	0x0004
        /*0042*/ 	.short	0x0020
        /*0044*/ 	.byte	0x00, 0xf4, 0x21, 0x00


	//----- nvinfo : EIATTR_KPARAM_INFO
	.align		4
.L_19:
        /*0048*/ 	.byte	0x04, 0x17
        /*004a*/ 	.short	(.L_21 - .L_20)
.L_20:
        /*004c*/ 	.word	0x00000000
        /*0050*/ 	.short	0x0003
        /*0052*/ 	.short	0x0018
        /*0054*/ 	.byte	0x00, 0xf4, 0x21, 0x00


	//----- nvinfo : EIATTR_KPARAM_INFO
	.align		4
.L_21:
        /*0058*/ 	.byte	0x04, 0x17
        /*005a*/ 	.short	(.L_23 - .L_22)
.L_22:
        /*005c*/ 	.word	0x00000000
        /*0060*/ 	.short	0x0002
        /*0062*/ 	.short	0x0010
        /*0064*/ 	.byte	0x00, 0xf4, 0x21, 0x00


	//----- nvinfo : EIATTR_KPARAM_INFO
	.align		4
.L_23:
        /*0068*/ 	.byte	0x04, 0x17
        /*006a*/ 	.short	(.L_25 - .L_24)
.L_24:
        /*006c*/ 	.word	0x00000000
        /*0070*/ 	.short	0x0001
        /*0072*/ 	.short	0x0008
        /*0074*/ 	.byte	0x00, 0xf4, 0x21, 0x00


	//----- nvinfo : EIATTR_KPARAM_INFO
	.align		4
.L_25:
        /*0078*/ 	.byte	0x04, 0x17
        /*007a*/ 	.short	(.L_27 - .L_26)
.L_26:
        /*007c*/ 	.word	0x00000000
        /*0080*/ 	.short	0x0000
        /*0082*/ 	.short	0x0000
        /*0084*/ 	.byte	0x00, 0xf4, 0x21, 0x00


	//----- nvinfo : EIATTR_SPARSE_MMA_MASK
	.align		4
.L_27:
        /*0088*/ 	.byte	0x03, 0x50
        /*008a*/ 	.short	0x0000


	//----- nvinfo : EIATTR_MAXREG_COUNT
	.align		4
        /*008c*/ 	.byte	0x03, 0x1b
        /*008e*/ 	.short	0x00ff


	//----- nvinfo : EIATTR_EXIT_INSTR_OFFSETS
	.align		4
        /*0090*/ 	.byte	0x04, 0x1c
        /*0092*/ 	.short	(.L_29 - .L_28)


	//   ....[0]....
.L_28:
        /*0094*/ 	.word	0x00000800


	//----- nvinfo : EIATTR_REQNTID
	.align		4
.L_29:
        /*0098*/ 	.byte	0x04, 0x10
        /*009a*/ 	.short	(.L_31 - .L_30)
.L_30:
        /*009c*/ 	.word	0x00000100
        /*00a0*/ 	.word	0x00000001
        /*00a4*/ 	.word	0x00000001


	//----- nvinfo : EIATTR_CBANK_PARAM_SIZE
	.align		4
.L_31:
        /*00a8*/ 	.byte	0x03, 0x19
        /*00aa*/ 	.short	0x003c


	//----- nvinfo : EIATTR_PARAM_CBANK
	.align		4
        /*00ac*/ 	.byte	0x04, 0x0a
        /*00ae*/ 	.short	(.L_33 - .L_32)
	.align		4
.L_32:
        /*00b0*/ 	.word	index@(.nv.constant0.triton_poi_fused__native_batch_norm_legit_no_training_convolution_gelu_3)
        /*00b4*/ 	.short	0x0210
        /*00b6*/ 	.short	0x003c


	//----- nvinfo : EIATTR_SW_WAR
	.align		4
.L_33:
        /*00b8*/ 	.byte	0x04, 0x36
        /*00ba*/ 	.short	(.L_35 - .L_34)
.L_34:
        /*00bc*/ 	.word	0x00000008
.L_35:


//--------------------- .nv.callgraph             --------------------------
	.section	.nv.callgraph,"",@"SHT_CUDA_CALLGRAPH"
	.align	4
	.sectionentsize	8
	.align		4
        /*0000*/ 	.word	0x00000000
	.align		4
        /*0004*/ 	.word	0xffffffff
	.align		4
        /*0008*/ 	.word	0x00000000
	.align		4
        /*000c*/ 	.word	0xfffffffe
	.align		4
        /*0010*/ 	.word	0x00000000
	.align		4
        /*0014*/ 	.word	0xfffffffd
	.align		4
        /*0018*/ 	.word	0x00000000
	.align		4
        /*001c*/ 	.word	0xfffffffc


//--------------------- .nv.constant4             --------------------------
	.section	.nv.constant4,"a",@progbits
	.align	8
	.align		8
.nv.constant4:
        /*0000*/ 	.dword	_$_str
	.align		8
        /*0008*/ 	.dword	_$_str_$_2


//--------------------- .text.triton_poi_fused__native_batch_norm_legit_no_training_convolution_gelu_3 --------------------------
	.section	.text.triton_poi_fused__native_batch_norm_legit_no_training_convolution_gelu_3,"ax",@progbits
	.align	128
        .global         triton_poi_fused__native_batch_norm_legit_no_training_convolution_gelu_3
        .type           triton_poi_fused__native_batch_norm_legit_no_training_convolution_gelu_3,@function
        .size           triton_poi_fused__native_batch_norm_legit_no_training_convolution_gelu_3,(.L_x_1 - triton_poi_fused__native_batch_norm_legit_no_training_convolution_gelu_3)
        .other          triton_poi_fused__native_batch_norm_legit_no_training_convolution_gelu_3,@"STO_CUDA_ENTRY STV_DEFAULT"
triton_poi_fused__native_batch_norm_legit_no_training_convolution_gelu_3:
.text.triton_poi_fused__native_batch_norm_legit_no_training_convolution_gelu_3:
[----:B------:R-:W-:Y:S01]  /*0000*/  LDC R1, c[0x0][0x28] ;  /* 0x00000a00ff017b82 */ /* 0x000fe20000000800 */
[----:B------:R-:W1:Y:S07]  /*0010*/  S2R R0, SR_TID.X ;  /* 0x0000000000007919 */ /* 0x000e6e0000002100 */
[----:B------:R-:W2:Y:S01]  /*0020*/  LDC.64 R4, c[0x0][0x230] ;  /* 0x00008c00ff047b82 */ /* 0x000ea20000000a00 */
[----:B------:R-:W-:Y:S01]  /*0030*/  ULDC.64 UR4, c[0x0][0x208] ;  /* 0x0000820000047ab9 */ /* 0x000fe20000000a00 */
[----:B------:R-:W-:Y:S01]  /*0040*/  ULDC.64 UR6, c[0x0][0x218] ;  /* 0x0000860000067ab9 */ /* 0x000fe20000000a00 */
[----:B------:R-:W3:Y:S05]  /*0050*/  S2R R3, SR_CTAID.X ;  /* 0x0000000000037919 */ /* 0x000eea0000002500 */
[----:B------:R-:W4:Y:S08]  /*0060*/  LDC.64 R14, c[0x0][0x220] ;  /* 0x00008800ff0e7b82 */ /* 0x000f300000000a00 */
[----:B------:R-:W5:Y:S08]  /*0070*/  LDC.64 R12, c[0x0][0x228] ;  /* 0x00008a00ff0c7b82 */ /* 0x000f700000000a00 */
[----:B------:R-:W5:Y:S01]  /*0080*/  LDC.64 R10, c[0x0][0x240] ;  /* 0x00009000ff0a7b82 */ /* 0x000f620000000a00 */
[----:B-1----:R-:W-:-:S07]  /*0090*/  SHF.L.U32 R0, R0, 0x1, RZ ;  /* 0x0000000100007819 */ /* 0x002fce00000006ff */
[----:B------:R-:W1:Y:S01]  /*00a0*/  LDC.64 R16, c[0x0][0x238] ;  /* 0x00008e00ff107b82 */ /* 0x000e620000000a00 */
[----:B------:R-:W-:-:S04]  /*00b0*/  LOP3.LUT R0, R0, 0x1fe, RZ, 0xc0, !PT ;  /* 0x000001fe00007812 */ /* 0x000fc800078ec0ff */
[----:B---3--:R-:W-:-:S05]  /*00c0*/  LEA R0, R3, R0, 0x9 ;  /* 0x0000000003007211 */ /* 0x008fca00078e48ff */
[----:B------:R-:W-:-:S05]  /*00d0*/  IMAD.HI R2, R0, 0x2aaaaaab, RZ ;  /* 0x2aaaaaab00027827 */ /* 0x000fca00078e02ff */
[----:B------:R-:W-:-:S04]  /*00e0*/  SHF.R.U32.HI R3, RZ, 0x1f, R2 ;  /* 0x0000001fff037819 */ /* 0x000fc80000011602 */
[----:B------:R-:W-:-:S05]  /*00f0*/  LEA.HI R3, R2, R3, RZ, 0x1d ;  /* 0x0000000302037211 */ /* 0x000fca00078fe8ff */
[----:B------:R-:W-:Y:S02]  /*0100*/  IMAD R8, R3, -0x30, R0 ;  /* 0xffffffd003087824 */ /* 0x000fe400078e0200 */
[----:B------:R-:W3:Y:S02]  /*0110*/  LDC.64 R2, c[0x0][0x210] ;  /* 0x00008400ff027b82 */ /* 0x000ee40000000a00 */
[----:B--2---:R-:W-:-:S06]  /*0120*/  IMAD.WIDE R4, R8, 0x4, R4 ;  /* 0x0000000408047825 */ /* 0x004fcc00078e0204 */
[----:B------:R-:W2:Y:S01]  /*0130*/  LDG.E.EL.64 R4, desc[UR4][R4.64] ;  /* 0x0000000404047981 */ /* 0x000ea2000c2e1b00 */
[----:B----4-:R-:W-:-:S04]  /*0140*/  IMAD.WIDE R14, R8, 0x4, R14 ;  /* 0x00000004080e7825 */ /* 0x010fc800078e020e */
[C---:B-----5:R-:W-:Y:S02]  /*0150*/  IMAD.WIDE R12, R8.reuse, 0x4, R12 ;  /* 0x00000004080c7825 */ /* 0x060fe400078e020c */
[----:B------:R-:W4:Y:S02]  /*0160*/  LDG.E.EL.64 R14, desc[UR4][R14.64] ;  /* 0x000000040e0e7981 */ /* 0x000f24000c2e1b00 */
[C---:B0-----:R-:W-:Y:S02]  /*0170*/  IMAD.WIDE R10, R8.reuse, 0x4, R10 ;  /* 0x00000004080a7825 */ /* 0x041fe400078e020a */
[----:B------:R-:W5:Y:S02]  /*0180*/  LDG.E.EL.64 R12, desc[UR4][R12.64] ;  /* 0x000000040c0c7981 */ /* 0x000f64000c2e1b00 */
[----:B-1----:R-:W-:Y:S02]  /*0190*/  IMAD.WIDE R16, R8, 0x4, R16 ;  /* 0x0000000408107825 */ /* 0x002fe400078e0210 */
[----:B------:R-:W4:Y:S02]  /*01a0*/  LDG.E.EL.64 R10, desc[UR4][R10.64] ;  /* 0x000000040a0a7981 */ /* 0x000f24000c2e1b00 */
[----:B---3--:R-:W-:-:S02]  /*01b0*/  IMAD.WIDE R2, R0, 0x4, R2 ;  /* 0x0000000400027825 */ /* 0x008fc400078e0202 */
[----:B------:R0:W3:Y:S04]  /*01c0*/  LDG.E.EL.64 R8, desc[UR4][R16.64] ;  /* 0x0000000410087981 */ /* 0x0000e8000c2e1b00 */
[----:B------:R-:W4:Y:S01]  /*01d0*/  LDG.E.64 R6, desc[UR4][R2.64] ;  /* 0x0000000402067981 */ /* 0x000f22000c1e1b00 */
[----:B0-----:R-:W-:Y:S02]  /*01e0*/  MOV R17, 0xb9f560b9 ;  /* 0xb9f560b900117802 */ /* 0x001fe40000000f00 */
[----:B------:R-:W-:Y:S01]  /*01f0*/  MOV R16, 0x3bac840b ;  /* 0x3bac840b00107802 */ /* 0x000fe20000000f00 */
[----:B--2---:R-:W-:Y:S01]  /*0200*/  FADD R5, R5, 9.9999997473787516356e-06 ;  /* 0x3727c5ac05057421 */ /* 0x004fe20000000000 */
[----:B------:R-:W-:-:S03]  /*0210*/  FADD R4, R4, 9.9999997473787516356e-06 ;  /* 0x3727c5ac04047421 */ /* 0x000fc60000000000 */
[----:B------:R-:W0:Y:S08]  /*0220*/  MUFU.SQRT R19, R5 ;  /* 0x0000000500137308 */ /* 0x000e300000002000 */
[----:B------:R-:W1:Y:S01]  /*0230*/  MUFU.SQRT R18, R4 ;  /* 0x0000000400127308 */ /* 0x000e620000002000 */
[C---:B0-----:R-:W-:Y:S02]  /*0240*/  FSETP.GT.AND P1, PT, R19.reuse, 8.50705917302346158658e+37, PT ;  /* 0x7e8000001300780b */ /* 0x041fe40003f24000 */
[----:B------:R-:W-:-:S02]  /*0250*/  FSETP.GEU.AND P3, PT, R19, 1.175494350822287508e-38, PT ;  /* 0x008000001300780b */ /* 0x000fc40003f6e000 */
[C---:B-1----:R-:W-:Y:S02]  /*0260*/  FSETP.GT.AND P0, PT, R18.reuse, 8.50705917302346158658e+37, PT ;  /* 0x7e8000001200780b */ /* 0x042fe40003f04000 */
[----:B------:R-:W-:-:S07]  /*0270*/  FSETP.GEU.AND P2, PT, R18, 1.175494350822287508e-38, PT ;  /* 0x008000001200780b */ /* 0x000fce0003f4e000 */
[----:B------:R-:W-:Y:S01]  /*0280*/  @P1 FMUL R19, R19, 0.25 ;  /* 0x3e80000013131820 */ /* 0x000fe20000400000 */
[----:B------:R-:W-:-:S03]  /*0290*/  HFMA2.MMA R4, -RZ, RZ, 1.625, 0 ;  /* 0x3e800000ff047435 */ /* 0x000fc600000001ff */
[----:B------:R-:W-:Y:S01]  /*02a0*/  @!P3 FMUL R19, R19, 16777216 ;  /* 0x4b8000001313b820 */ /* 0x000fe20000400000 */
[----:B------:R-:W-:-:S04]  /*02b0*/  @P0 FMUL R18, R18, 0.25 ;  /* 0x3e80000012120820 */ /* 0x000fc80000400000 */
[----:B------:R-:W-:Y:S01]  /*02c0*/  @!P2 FMUL R18, R18, 16777216 ;  /* 0x4b8000001212a820 */ /* 0x000fe20000400000 */
[----:B------:R-:W0:Y:S01]  /*02d0*/  MUFU.RCP R19, R19 ;  /* 0x0000001300137308 */ /* 0x000e220000001000 */
[C---:B------:R-:W-:Y:S02]  /*02e0*/  FSEL R5, R4.reuse, 1, P0 ;  /* 0x3f80000004057808 */ /* 0x040fe40000000000 */
[----:B------:R-:W-:-:S05]  /*02f0*/  FSEL R4, R4, 1, P1 ;  /* 0x3f80000004047808 */ /* 0x000fca0000800000 */
[----:B------:R-:W1:Y:S01]  /*0300*/  MUFU.RCP R18, R18 ;  /* 0x0000001200127308 */ /* 0x000e620000001000 */
[----:B----4-:R-:W-:Y:S01]  /*0310*/  FADD R7, R7, R15 ;  /* 0x0000000f07077221 */ /* 0x010fe20000000000 */
[----:B------:R-:W-:Y:S01]  /*0320*/  @!P3 FMUL R4, R4, 16777216 ;  /* 0x4b8000000404b820 */ /* 0x000fe20000400000 */
[----:B------:R-:W-:Y:S01]  /*0330*/  @!P2 FMUL R5, R5, 16777216 ;  /* 0x4b8000000505a820 */ /* 0x000fe20000400000 */
[----:B------:R-:W-:Y:S01]  /*0340*/  FADD R6, R6, R14 ;  /* 0x0000000e06067221 */ /* 0x000fe20000000000 */
[----:B-----5:R-:W-:Y:S01]  /*0350*/  FADD R13, -R13, R7 ;  /* 0x000000070d0d7221 */ /* 0x020fe20000000100 */
[----:B0-----:R-:W-:Y:S02]  /*0360*/  FMUL R4, R19, R4 ;  /* 0x0000000413047220 */ /* 0x001fe40000400000 */
[----:B------:R-:W-:Y:S02]  /*0370*/  FADD R12, -R12, R6 ;  /* 0x000000060c0c7221 */ /* 0x000fe40000000100 */
[----:B------:R-:W-:Y:S01]  /*0380*/  FMUL R4, R13, R4 ;  /* 0x000000040d047220 */ /* 0x000fe20000400000 */
[----:B-1----:R-:W-:-:S03]  /*0390*/  FMUL R5, R18, R5 ;  /* 0x0000000512057220 */ /* 0x002fc60000400000 */
[----:B---3--:R-:W-:Y:S01]  /*03a0*/  FFMA R9, R9, R4, R11 ;  /* 0x0000000409097223 */ /* 0x008fe2000000000b */
[----:B------:R-:W-:-:S04]  /*03b0*/  FMUL R5, R12, R5 ;  /* 0x000000050c057220 */ /* 0x000fc80000400000 */
[----:B------:R-:W-:Y:S01]  /*03c0*/  FFMA R8, R8, R5, R10 ;  /* 0x0000000508087223 */ /* 0x000fe2000000000a */
[----:B------:R-:W-:-:S03]  /*03d0*/  FMUL R5, R9, 0.70710676908493041992 ;  /* 0x3f3504f309057820 */ /* 0x000fc60000400000 */
[----:B------:R-:W-:Y:S01]  /*03e0*/  FMUL R4, R8, 0.70710676908493041992 ;  /* 0x3f3504f308047820 */ /* 0x000fe20000400000 */
[----:B------:R-:W-:-:S03]  /*03f0*/  FADD.FTZ R10, |R5|, -RZ ;  /* 0x800000ff050a7221 */ /* 0x000fc60000010200 */
[----:B------:R-:W-:Y:S02]  /*0400*/  FADD.FTZ R11, |R4|, -RZ ;  /* 0x800000ff040b7221 */ /* 0x000fe40000010200 */
[----:B------:R-:W-:-:S03]  /*0410*/  FSETP.GE.AND P1, PT, R10, 1.0029599666595458984, PT ;  /* 0x3f8060fe0a00780b */ /* 0x000fc60003f26000 */
[----:B------:R-:W-:Y:S01]  /*0420*/  FSETP.GE.AND P0, PT, R11, 1.0029599666595458984, PT ;  /* 0x3f8060fe0b00780b */ /* 0x000fe20003f06000 */
[----:B------:R-:W-:Y:S02]  /*0430*/  HFMA2.MMA R15, -RZ, RZ, 0.470947265625, -12.46875 ;  /* 0x3789ca3cff0f7435 */ /* 0x000fe400000001ff */
[----:B------:R-:W-:Y:S02]  /*0440*/  HFMA2.MMA R14, -RZ, RZ, -0.74462890625, 604.5 ;  /* 0xb9f560b9ff0e7435 */ /* 0x000fe400000001ff */
[----:B------:R-:W-:Y:S01]  /*0450*/  HFMA2.MMA R19, -RZ, RZ, 0.958984375, -6.1690807342529296875e-05 ;  /* 0x3bac840bff137435 */ /* 0x000fe200000001ff */
[----:B------:R-:W-:-:S04]  /*0460*/  MOV R12, 0x3789ca3c ;  /* 0x3789ca3c000c7802 */ /* 0x000fc80000000f00 */
[----:B------:R-:W-:Y:S01]  /*0470*/  @!P1 MOV R15, 0x38b1e96a ;  /* 0x38b1e96a000f9802 */ /* 0x000fe20000000f00 */
[----:B------:R-:W-:Y:S01]  /*0480*/  @!P1 FMUL R10, R5, R5 ;  /* 0x00000005050a9220 */ /* 0x000fe20000400000 */
[----:B------:R-:W-:Y:S01]  /*0490*/  @!P1 MOV R17, 0xba574d20 ;  /* 0xba574d2000119802 */ /* 0x000fe20000000f00 */
[----:B------:R-:W-:Y:S01]  /*04a0*/  @!P0 FMUL R11, R4, R4 ;  /* 0x00000004040b8220 */ /* 0x000fe20000400000 */
[----:B------:R-:W-:Y:S02]  /*04b0*/  @!P0 MOV R12, 0x38b1e96a ;  /* 0x38b1e96a000c8802 */ /* 0x000fe40000000f00 */
[----:B------:R-:W-:Y:S01]  /*04c0*/  @!P0 MOV R14, 0xba574d20 ;  /* 0xba574d20000e8802 */ /* 0x000fe20000000f00 */
[----:B------:R-:W-:Y:S01]  /*04d0*/  FFMA.FTZ R18, R10, R15, R17 ;  /* 0x0000000f0a127223 */ /* 0x000fe20000010011 */
[----:B------:R-:W-:Y:S02]  /*04e0*/  @!P1 MOV R19, 0x3baad5ea ;  /* 0x3baad5ea00139802 */ /* 0x000fe40000000f00 */
[----:B------:R-:W-:Y:S01]  /*04f0*/  MOV R15, 0xbd0c8162 ;  /* 0xbd0c8162000f7802 */ /* 0x000fe20000000f00 */
[----:B------:R-:W-:Y:S01]  /*0500*/  FFMA.FTZ R13, R11, R12, R14 ;  /* 0x0000000c0b0d7223 */ /* 0x000fe2000001000e */
[----:B------:R-:W-:Y:S01]  /*0510*/  HFMA2.MMA R12, -RZ, RZ, -1.26171875, -2.110004425048828125e-05 ;  /* 0xbd0c8162ff0c7435 */ /* 0x000fe200000001ff */
[----:B------:R-:W-:Y:S01]  /*0520*/  @!P1 MOV R15, 0xbcdc1be7 ;  /* 0xbcdc1be7000f9802 */ /* 0x000fe20000000f00 */
[----:B------:R-:W-:Y:S01]  /*0530*/  FFMA.FTZ R18, R18, R10, R19 ;  /* 0x0000000a12127223 */ /* 0x000fe20000010013 */
[----:B------:R-:W-:Y:S01]  /*0540*/  @!P0 MOV R16, 0x3baad5ea ;  /* 0x3baad5ea00108802 */ /* 0x000fe20000000f00 */
[----:B------:R-:W-:-:S02]  /*0550*/  HFMA2.MMA R14, -RZ, RZ, 1.52734375, -41152 ;  /* 0x3e1cf906ff0e7435 */ /* 0x000fc400000001ff */
[-C--:B------:R-:W-:Y:S01]  /*0560*/  FFMA.FTZ R18, R18, R10.reuse, R15 ;  /* 0x0000000a12127223 */ /* 0x080fe2000001000f */
[----:B------:R-:W-:Y:S01]  /*0570*/  @!P0 MOV R12, 0xbcdc1be7 ;  /* 0xbcdc1be7000c8802 */ /* 0x000fe20000000f00 */
[----:B------:R-:W-:Y:S01]  /*0580*/  HFMA2.MMA R15, -RZ, RZ, 1.52734375, -41152 ;  /* 0x3e1cf906ff0f7435 */ /* 0x000fe200000001ff */
[-C--:B------:R-:W-:Y:S01]  /*0590*/  FFMA.FTZ R13, R13, R11.reuse, R16 ;  /* 0x0000000b0d0d7223 */ /* 0x080fe20000010010 */
[----:B------:R-:W-:Y:S01]  /*05a0*/  HFMA2.MMA R16, -RZ, RZ, 1.853515625, -0.00091457366943359375 ;  /* 0x3f6a937eff107435 */ /* 0x000fe200000001ff */
[----:B------:R-:W-:Y:S02]  /*05b0*/  @!P0 MOV R14, 0x3de718af ;  /* 0x3de718af000e8802 */ /* 0x000fe40000000f00 */
[-C--:B------:R-:W-:Y:S01]  /*05c0*/  FFMA.FTZ R13, R13, R11.reuse, R12 ;  /* 0x0000000b0d0d7223 */ /* 0x080fe2000001000c */
[----:B------:R-:W-:Y:S01]  /*05d0*/  HFMA2.MMA R12, -RZ, RZ, 1.78125, -136.25 ;  /* 0x3f20d842ff0c7435 */ /* 0x000fe200000001ff */
[----:B------:R-:W-:Y:S01]  /*05e0*/  @!P1 MOV R15, 0x3de718af ;  /* 0x3de718af000f9802 */ /* 0x000fe20000000f00 */
[----:B------:R-:W-:Y:S01]  /*05f0*/  HFMA2.MMA R19, -RZ, RZ, 1.78125, -136.25 ;  /* 0x3f20d842ff137435 */ /* 0x000fe200000001ff */
[----:B------:R-:W-:Y:S01]  /*0600*/  @!P0 MOV R16, 0xbec093ac ;  /* 0xbec093ac00108802 */ /* 0x000fe20000000f00 */
[-C--:B------:R-:W-:Y:S01]  /*0610*/  FFMA.FTZ R13, R13, R11.reuse, R14 ;  /* 0x0000000b0d0d7223 */ /* 0x080fe2000001000e */
[----:B------:R-:W-:Y:S01]  /*0620*/  MOV R17, 0x3f6a937e ;  /* 0x3f6a937e00117802 */ /* 0x000fe20000000f00 */
[----:B------:R-:W-:Y:S01]  /*0630*/  FFMA.FTZ R18, R18, R10, R15 ;  /* 0x0000000a12127223 */ /* 0x000fe2000001000f */
[----:B------:R-:W-:Y:S01]  /*0640*/  @!P1 MOV R17, 0xbec093ac ;  /* 0xbec093ac00119802 */ /* 0x000fe20000000f00 */
[----:B------:R-:W-:Y:S01]  /*0650*/  FFMA.FTZ R13, R13, R11, R16 ;  /* 0x0000000b0d0d7223 */ /* 0x000fe20000010010 */
[----:B------:R-:W-:-:S02]  /*0660*/  @!P0 MOV R12, 0x3e0375d3 ;  /* 0x3e0375d3000c8802 */ /* 0x000fc40000000f00 */
[----:B------:R-:W-:Y:S01]  /*0670*/  @!P1 MOV R19, 0x3e0375d3 ;  /* 0x3e0375d300139802 */ /* 0x000fe20000000f00 */
[----:B------:R-:W-:Y:S01]  /*0680*/  FFMA.FTZ R18, R18, R10, R17 ;  /* 0x0000000a12127223 */ /* 0x000fe20000010011 */
[----:B------:R-:W-:Y:S01]  /*0690*/  FSEL R15, -R11, R4, P0 ;  /* 0x000000040b0f7208 */ /* 0x000fe20000000100 */
[----:B------:R-:W-:Y:S01]  /*06a0*/  FFMA.FTZ R12, R13, R11, R12 ;  /* 0x0000000b0d0c7223 */ /* 0x000fe2000001000c */
[----:B------:R-:W-:Y:S01]  /*06b0*/  FSEL R11, -R10, R5, P1 ;  /* 0x000000050a0b7208 */ /* 0x000fe20000800100 */
[----:B------:R-:W-:Y:S02]  /*06c0*/  FFMA.FTZ R18, R18, R10, R19 ;  /* 0x0000000a12127223 */ /* 0x000fe40000010013 */
[----:B------:R-:W-:Y:S02]  /*06d0*/  FFMA.FTZ R12, R12, R15, R15 ;  /* 0x0000000f0c0c7223 */ /* 0x000fe4000001000f */
[----:B------:R-:W-:Y:S02]  /*06e0*/  FFMA.FTZ R18, R18, R11, R11 ;  /* 0x0000000b12127223 */ /* 0x000fe4000001000b */
[----:B------:R-:W0:Y:S08]  /*06f0*/  @P0 MUFU.EX2 R10, R12 ;  /* 0x0000000c000a0308 */ /* 0x000e300000000800 */
[----:B------:R-:W1:Y:S01]  /*0700*/  @P1 MUFU.EX2 R13, R18 ;  /* 0x00000012000d1308 */ /* 0x000e620000000800 */
[----:B0-----:R-:W-:Y:S01]  /*0710*/  @P0 FADD R11, -R10, 1 ;  /* 0x3f8000000a0b0421 */ /* 0x001fe20000000100 */
[----:B-1----:R-:W-:-:S04]  /*0720*/  @P1 FADD R10, -R13, 1 ;  /* 0x3f8000000d0a1421 */ /* 0x002fc80000000100 */
[----:B------:R-:W-:Y:S02]  /*0730*/  @P0 LOP3.LUT R12, R11, 0x80000000, R4, 0xf8, !PT ;  /* 0x800000000b0c0812 */ /* 0x000fe400078ef804 */
[----:B------:R-:W-:Y:S01]  /*0740*/  @P1 LOP3.LUT R18, R10, 0x80000000, R5, 0xf8, !PT ;  /* 0x800000000a121812 */ /* 0x000fe200078ef805 */
[----:B------:R-:W-:Y:S01]  /*0750*/  FMUL R8, R8, 0.5 ;  /* 0x3f00000008087820 */ /* 0x000fe20000400000 */
[----:B------:R-:W-:Y:S01]  /*0760*/  SHF.R.S32.HI R5, RZ, 0x1f, R0 ;  /* 0x0000001fff057819 */ /* 0x000fe20000011400 */
[----:B------:R-:W-:Y:S01]  /*0770*/  FMUL R9, R9, 0.5 ;  /* 0x3f00000009097820 */ /* 0x000fe20000400000 */
[----:B------:R-:W-:Y:S01]  /*0780*/  LEA R4, P0, R0, UR6, 0x2 ;  /* 0x0000000600047c11 */ /* 0x000fe2000f8010ff */
[----:B------:R-:W-:Y:S01]  /*0790*/  FADD R11, R12, 1 ;  /* 0x3f8000000c0b7421 */ /* 0x000fe20000000000 */
[----:B------:R-:W-:Y:S02]  /*07a0*/  FADD R18, R18, 1 ;  /* 0x3f80000012127421 */ /* 0x000fe40000000000 */
[----:B------:R-:W-:Y:S01]  /*07b0*/  LEA.HI.X R5, R0, UR7, R5, 0x2, P0 ;  /* 0x0000000700057c11 */ /* 0x000fe200080f1405 */
[----:B------:R-:W-:Y:S01]  /*07c0*/  FMUL R8, R8, R11 ;  /* 0x0000000b08087220 */ /* 0x000fe20000400000 */
[----:B------:R-:W-:Y:S01]  /*07d0*/  FMUL R9, R9, R18 ;  /* 0x0000001209097220 */ /* 0x000fe20000400000 */
[----:B------:R-:W-:Y:S04]  /*07e0*/  STG.E.64 desc[UR4][R2.64], R6 ;  /* 0x0000000602007986 */ /* 0x000fe8000c101b04 */
[----:B------:R-:W-:Y:S01]  /*07f0*/  STG.E.64 desc[UR4][R4.64], R8 ;  /* 0x0000000804007986 */ /* 0x000fe2000c101b04 */
[----:B------:R-:W-:Y:S05]  /*0800*/  EXIT ;  /* 0x000000000000794d */ /* 0x000fea0003800000 */
.L_x_0:
[----:B------:R-:W-:-:S00]  /*0810*/  BRA `(.L_x_0) ;  /* 0xfffffffc00fc7947 */ /* 0x000fc0000383ffff */
[----:B------:R-:W-:-:S00]  /*0820*/  NOP ;  /* 0x0000000000007918 */ /* 0x000fc00000000000 */
        /* <DEDUP_REMOVED lines=13> */
.L_x_1:


//--------------------- .nv.global.init           --------------------------
	.section	.nv.global.init,"aw",@progbits
.nv.global.init:
	.type		_$_str,@object
	.size		_$_str,(_$_str_$_2 - _$_str)
_$_str:
        /*0000*/ 	.byte	0x5f, 0x5f, 0x43, 0x55, 0x44, 0x41, 0x5f, 0x46, 0x54, 0x5a, 0x00
	.type		_$_str_$_2,@object
	.size		_$_str_$_2,(.L_1 - _$_str_$_2)
_$_str_$_2:
        /*000b*/ 	.byte	0x5f, 0x5f, 0x43, 0x55, 0x44, 0x41, 0x5f, 0x50, 0x52, 0x45, 0x43, 0x5f, 0x53, 0x51, 0x52, 0x54
        /*001b*/ 	.byte	0x00
.L_1:


//--------------------- .nv.constant0.triton_poi_fused__native_batch_norm_legit_no_training_convolution_gelu_3 --------------------------
	.section	.nv.constant0.triton_poi_fused__native_batch_norm_legit_no_training_convolution_gelu_3,"a",@progbits
	.sectionflags	@""
	.align	4
.nv.constant0.triton_poi_fused__native_batch_norm_legit_no_training_convolution_gelu_3:
	.zero		588
